//
// Generated by NVIDIA NVVM Compiler
//
// Compiler Build ID: CL-36424714
// Cuda compilation tools, release 13.0, V13.0.88
// Based on NVVM 20.0.0
//

.version 9.0
.target sm_100
.address_size 64

	// .globl	_Z4vmaxv

.visible .entry _Z4vmaxv()
{


	ret;

}


// ===== COMPILED SASS (sm_100) =====

	.target	sm_100

	.elftype	@"ET_EXEC"


//--------------------- .note.nv.tkinfo           --------------------------
	.section	.note.nv.tkinfo,"",@"SHT_NOTE"
	.sectionflags	@"SHF_NOTE_NV_TKINFO"
	.tkinfo
        /*0018*/ 	.word	0x00000002
        /*0030*/ 	.string	""
        /*0030*/ 	.string	"ptxas"
        /*0030*/ 	.string	"Cuda compilation tools, release 13.0, V13.0.88"
        /*0030*/ 	.string	"Build cuda_13.0.r13.0/compiler.36424714_0"
        /*0030*/ 	.string	"-arch sm_100 -m 64 "



//--------------------- .note.nv.cuinfo           --------------------------
	.section	.note.nv.cuinfo,"",@"SHT_NOTE"
	.sectionflags	@"SHF_NOTE_NV_CUINFO"
        /*0018*/ 	.short	0x0002
        /*001a*/ 	.short	0x0064
        /*001c*/ 	.short	0x0082
	.zero		2


//--------------------- .nv.info                  --------------------------
	.section	.nv.info,"",@"SHT_CUDA_INFO"
	.align	4


	//----- nvinfo : EIATTR_REGCOUNT
	.align		4
        /*0000*/ 	.byte	0x04, 0x2f
        /*0002*/ 	.short	(.L_1 - .L_0)
	.align		4
.L_0:
        /*0004*/ 	.word	index@(_Z4vmaxv)
        /*0008*/ 	.word	0x00000004


	//----- nvinfo : EIATTR_FRAME_SIZE
	.align		4
.L_1:
        /*000c*/ 	.byte	0x04, 0x11
        /*000e*/ 	.short	(.L_3 - .L_2)
	.align		4
.L_2:
        /*0010*/ 	.word	index@(_Z4vmaxv)
        /*0014*/ 	.word	0x00000000


	//----- nvinfo : EIATTR_MIN_STACK_SIZE
	.align		4
.L_3:
        /*0018*/ 	.byte	0x04, 0x12
        /*001a*/ 	.short	(.L_5 - .L_4)
	.align		4
.L_4:
        /*001c*/ 	.word	index@(_Z4vmaxv)
        /*0020*/ 	.word	0x00000000
.L_5:


//--------------------- .nv.compat                --------------------------
	.section	.nv.compat,"",@"SHT_CUDA_COMPAT_INFO"
	.align	4
        /*0000*/ 	.byte	0x02, 0x09, 0x00, 0x00, 0x02, 0x02, 0x01, 0x00, 0x02, 0x05, 0x05, 0x00, 0x03, 0x07, 0x01, 0x01
        /*0010*/ 	.byte	0x02, 0x03, 0x00, 0x00, 0x02, 0x06, 0x01, 0x00, 0x04, 0x0b, 0x08, 0x00, 0x09, 0x00, 0x00, 0x00
        /*0020*/ 	.byte	0x00, 0x00, 0x00, 0x00


//--------------------- .nv.info._Z4vmaxv         --------------------------
	.section	.nv.info._Z4vmaxv,"",@"SHT_CUDA_INFO"
	.sectionflags	@""
	.align	4


	//----- nvinfo : EIATTR_CUDA_API_VERSION
	.align		4
        /*0000*/ 	.byte	0x04, 0x37
        /*0002*/ 	.short	(.L_7 - .L_6)
.L_6:
        /*0004*/ 	.word	0x00000082


	//----- nvinfo : EIATTR_SPARSE_MMA_MASK
	.align		4
.L_7:
        /*0008*/ 	.byte	0x03, 0x50
        /*000a*/ 	.short	0x0000


	//----- nvinfo : EIATTR_MAXREG_COUNT
	.align		4
        /*000c*/ 	.byte	0x03, 0x1b
        /*000e*/ 	.short	0x00ff


	//----- nvinfo : EIATTR_MERCURY_ISA_VERSION
	.align		4
        /*0010*/ 	.byte	0x03, 0x5f
        /*0012*/ 	.short	0x0101


	//----- nvinfo : EIATTR_VRC_CTA_INIT_COUNT
	.align		4
        /*0014*/ 	.byte	0x02, 0x4a
	.zero		1
	.zero		1


	//----- nvinfo : EIATTR_EXIT_INSTR_OFFSETS
	.align		4
        /*0018*/ 	.byte	0x04, 0x1c
        /*001a*/ 	.short	(.L_9 - .L_8)


	//   ....[0]....
.L_8:
        /*001c*/ 	.word	0x00000010


	//----- nvinfo : EIATTR_SW_WAR
	.align		4
.L_9:
        /*0020*/ 	.byte	0x04, 0x36
        /*0022*/ 	.short	(.L_11 - .L_10)
.L_10:
        /*0024*/ 	.word	0x00000008
.L_11:


//--------------------- .nv.callgraph             --------------------------
	.section	.nv.callgraph,"",@"SHT_CUDA_CALLGRAPH"
	.align	4
	.sectionentsize	8
	.align		4
        /*0000*/ 	.word	0x00000000
	.align		4
        /*0004*/ 	.word	0xffffffff
	.align		4
        /*0008*/ 	.word	0x00000000
	.align		4
        /*000c*/ 	.word	0xfffffffe
	.align		4
        /*0010*/ 	.word	0x00000000
	.align		4
        /*0014*/ 	.word	0xfffffffd
	.align		4
        /*0018*/ 	.word	0x00000000
	.align		4
        /*001c*/ 	.word	0xfffffffc


//--------------------- .text._Z4vmaxv            --------------------------
	.section	.text._Z4vmaxv,"ax",@progbits
	.align	128
        .global         _Z4vmaxv
        .type           _Z4vmaxv,@function
        .size           _Z4vmaxv,(.L_x_1 - _Z4vmaxv)
        .other          _Z4vmaxv,@"STO_CUDA_ENTRY STV_DEFAULT"
_Z4vmaxv:
.text._Z4vmaxv:
[----:B------:R-:W-:Y:S01]  /*0000*/  LDC R1, c[0x0][0x37c] ;  /* 0x0000df00ff017b82 */ /* 0x000fe20000000800 */
[----:B------:R-:W-:Y:S05]  /*0010*/  EXIT ;  /* 0x000000000000794d */ /* 0x000fea0003800000 */
.L_x_0:
[----:B------:R-:W-:-:S00]  /*0020*/  BRA `(.L_x_0) ;  /* 0xfffffffc00fc7947 */ /* 0x000fc0000383ffff */
[----:B------:R-:W-:-:S00]  /*0030*/  NOP ;  /* 0x0000000000007918 */ /* 0x000fc00000000000 */
        /* <DEDUP_REMOVED lines=12> */
.L_x_1:


//--------------------- .nv.shared.reserved.0     --------------------------
	.section	.nv.shared.reserved.0,"aw",@nobits
	.weak		__nv_reservedSMEM_offset_0_alias
	.size		__nv_reservedSMEM_offset_0_alias, 0, 64
	.other		__nv_reservedSMEM_offset_0_alias,@"STO_CUDA_RESERVED_SHARED STV_DEFAULT"
__nv_reservedSMEM_offset_0_alias:
	.zero		0
	.zero		64


//--------------------- .nv.constant0._Z4vmaxv    --------------------------
	.section	.nv.constant0._Z4vmaxv,"a",@progbits
	.sectionflags	@""
	.align	4
.nv.constant0._Z4vmaxv:
	.zero		896


//--------------------- SYMBOLS --------------------------

	.type		.nv.reservedSmem.offset0,@object
	.size		.nv.reservedSmem.offset0,0x4
